//
// Generated by NVIDIA NVVM Compiler
//
// Compiler Build ID: CL-36424714
// Cuda compilation tools, release 13.0, V13.0.88
// Based on NVVM 20.0.0
//

.version 9.0
.target sm_100
.address_size 64

	// .globl	_Z9dotKernelPiPKiS1_i
// _ZZ9dotKernelPiPKiS1_iE6s_prod has been demoted

.visible .entry _Z9dotKernelPiPKiS1_i(
	.param .u64 .ptr .align 1 _Z9dotKernelPiPKiS1_i_param_0,
	.param .u64 .ptr .align 1 _Z9dotKernelPiPKiS1_i_param_1,
	.param .u64 .ptr .align 1 _Z9dotKernelPiPKiS1_i_param_2,
	.param .u32 _Z9dotKernelPiPKiS1_i_param_3
)
{
	.reg .pred 	%p<11>;
	.reg .b32 	%r<132>;
	.reg .b64 	%rd<10>;
	// demoted variable
	.shared .align 4 .b8 _ZZ9dotKernelPiPKiS1_iE6s_prod[1024];
	ld.param.u64 	%rd1, [_Z9dotKernelPiPKiS1_i_param_0];
	ld.param.u64 	%rd2, [_Z9dotKernelPiPKiS1_i_param_1];
	ld.param.u64 	%rd3, [_Z9dotKernelPiPKiS1_i_param_2];
	ld.param.u32 	%r37, [_Z9dotKernelPiPKiS1_i_param_3];
	mov.u32 	%r1, %tid.x;
	mov.u32 	%r2, %ntid.x;
	mov.u32 	%r38, %ctaid.x;
	mad.lo.s32 	%r3, %r2, %r38, %r1;
	setp.ge.s32 	%p1, %r3, %r37;
	@%p1 bra 	$L__BB0_15;
	cvta.to.global.u64 	%rd4, %rd2;
	cvta.to.global.u64 	%rd5, %rd3;
	mul.wide.s32 	%rd6, %r3, 4;
	add.s64 	%rd7, %rd4, %rd6;
	ld.global.u32 	%r39, [%rd7];
	add.s64 	%rd8, %rd5, %rd6;
	ld.global.u32 	%r40, [%rd8];
	mul.lo.s32 	%r41, %r40, %r39;
	shl.b32 	%r42, %r1, 2;
	mov.u32 	%r43, _ZZ9dotKernelPiPKiS1_iE6s_prod;
	add.s32 	%r44, %r43, %r42;
	st.shared.u32 	[%r44], %r41;
	bar.sync 	0;
	setp.ne.s32 	%p2, %r1, 0;
	@%p2 bra 	$L__BB0_15;
	and.b32  	%r4, %r2, 15;
	setp.lt.u32 	%p3, %r2, 16;
	mov.b32 	%r123, 0;
	mov.u32 	%r131, %r123;
	@%p3 bra 	$L__BB0_5;
	and.b32  	%r123, %r2, 2032;
	add.s32 	%r116, %r43, 32;
	and.b32  	%r50, %r2, -16;
	neg.s32 	%r117, %r50;
	mov.b32 	%r131, 0;
$L__BB0_4:
	.pragma "nounroll";
	ld.shared.u32 	%r51, [%r116+-32];
	add.s32 	%r52, %r51, %r131;
	ld.shared.u32 	%r53, [%r116+-28];
	add.s32 	%r54, %r53, %r52;
	ld.shared.u32 	%r55, [%r116+-24];
	add.s32 	%r56, %r55, %r54;
	ld.shared.u32 	%r57, [%r116+-20];
	add.s32 	%r58, %r57, %r56;
	ld.shared.u32 	%r59, [%r116+-16];
	add.s32 	%r60, %r59, %r58;
	ld.shared.u32 	%r61, [%r116+-12];
	add.s32 	%r62, %r61, %r60;
	ld.shared.u32 	%r63, [%r116+-8];
	add.s32 	%r64, %r63, %r62;
	ld.shared.u32 	%r65, [%r116+-4];
	add.s32 	%r66, %r65, %r64;
	ld.shared.u32 	%r67, [%r116];
	add.s32 	%r68, %r67, %r66;
	ld.shared.u32 	%r69, [%r116+4];
	add.s32 	%r70, %r69, %r68;
	ld.shared.u32 	%r71, [%r116+8];
	add.s32 	%r72, %r71, %r70;
	ld.shared.u32 	%r73, [%r116+12];
	add.s32 	%r74, %r73, %r72;
	ld.shared.u32 	%r75, [%r116+16];
	add.s32 	%r76, %r75, %r74;
	ld.shared.u32 	%r77, [%r116+20];
	add.s32 	%r78, %r77, %r76;
	ld.shared.u32 	%r79, [%r116+24];
	add.s32 	%r80, %r79, %r78;
	ld.shared.u32 	%r81, [%r116+28];
	add.s32 	%r131, %r81, %r80;
	add.s32 	%r117, %r117, 16;
	add.s32 	%r116, %r116, 64;
	setp.ne.s32 	%p4, %r117, 0;
	@%p4 bra 	$L__BB0_4;
$L__BB0_5:
	setp.eq.s32 	%p5, %r4, 0;
	@%p5 bra 	$L__BB0_14;
	and.b32  	%r16, %r2, 7;
	setp.lt.u32 	%p6, %r4, 8;
	@%p6 bra 	$L__BB0_8;
	shl.b32 	%r83, %r123, 2;
	add.s32 	%r85, %r43, %r83;
	ld.shared.u32 	%r86, [%r85];
	add.s32 	%r87, %r86, %r131;
	ld.shared.u32 	%r88, [%r85+4];
	add.s32 	%r89, %r88, %r87;
	ld.shared.u32 	%r90, [%r85+8];
	add.s32 	%r91, %r90, %r89;
	ld.shared.u32 	%r92, [%r85+12];
	add.s32 	%r93, %r92, %r91;
	ld.shared.u32 	%r94, [%r85+16];
	add.s32 	%r95, %r94, %r93;
	ld.shared.u32 	%r96, [%r85+20];
	add.s32 	%r97, %r96, %r95;
	ld.shared.u32 	%r98, [%r85+24];
	add.s32 	%r99, %r98, %r97;
	ld.shared.u32 	%r100, [%r85+28];
	add.s32 	%r131, %r100, %r99;
	add.s32 	%r123, %r123, 8;
$L__BB0_8:
	setp.eq.s32 	%p7, %r16, 0;
	@%p7 bra 	$L__BB0_14;
	and.b32  	%r22, %r2, 3;
	setp.lt.u32 	%p8, %r16, 4;
	@%p8 bra 	$L__BB0_11;
	shl.b32 	%r102, %r123, 2;
	add.s32 	%r104, %r43, %r102;
	ld.shared.u32 	%r105, [%r104];
	add.s32 	%r106, %r105, %r131;
	ld.shared.u32 	%r107, [%r104+4];
	add.s32 	%r108, %r107, %r106;
	ld.shared.u32 	%r109, [%r104+8];
	add.s32 	%r110, %r109, %r108;
	ld.shared.u32 	%r111, [%r104+12];
	add.s32 	%r131, %r111, %r110;
	add.s32 	%r123, %r123, 4;
$L__BB0_11:
	setp.eq.s32 	%p9, %r22, 0;
	@%p9 bra 	$L__BB0_14;
	shl.b32 	%r112, %r123, 2;
	add.s32 	%r129, %r43, %r112;
	neg.s32 	%r128, %r22;
$L__BB0_13:
	.pragma "nounroll";
	ld.shared.u32 	%r114, [%r129];
	add.s32 	%r131, %r114, %r131;
	add.s32 	%r129, %r129, 4;
	add.s32 	%r128, %r128, 1;
	setp.ne.s32 	%p10, %r128, 0;
	@%p10 bra 	$L__BB0_13;
$L__BB0_14:
	cvta.to.global.u64 	%rd9, %rd1;
	atom.global.add.u32 	%r115, [%rd9], %r131;
$L__BB0_15:
	ret;

}


// ===== COMPILED SASS (sm_100) =====

	.target	sm_100

	.elftype	@"ET_EXEC"


//--------------------- .note.nv.tkinfo           --------------------------
	.section	.note.nv.tkinfo,"",@"SHT_NOTE"
	.sectionflags	@"SHF_NOTE_NV_TKINFO"
	.tkinfo
        /*0018*/ 	.word	0x00000002
        /*0030*/ 	.string	""
        /*0030*/ 	.string	"ptxas"
        /*0030*/ 	.string	"Cuda compilation tools, release 13.0, V13.0.88"
        /*0030*/ 	.string	"Build cuda_13.0.r13.0/compiler.36424714_0"
        /*0030*/ 	.string	"-arch sm_100 -m 64 "



//--------------------- .note.nv.cuinfo           --------------------------
	.section	.note.nv.cuinfo,"",@"SHT_NOTE"
	.sectionflags	@"SHF_NOTE_NV_CUINFO"
        /*0018*/ 	.short	0x0002
        /*001a*/ 	.short	0x0064
        /*001c*/ 	.short	0x0082
	.zero		2


//--------------------- .nv.info                  --------------------------
	.section	.nv.info,"",@"SHT_CUDA_INFO"
	.align	4


	//----- nvinfo : EIATTR_REGCOUNT
	.align		4
        /*0000*/ 	.byte	0x04, 0x2f
        /*0002*/ 	.short	(.L_1 - .L_0)
	.align		4
.L_0:
        /*0004*/ 	.word	index@(_Z9dotKernelPiPKiS1_i)
        /*0008*/ 	.word	0x0000001a


	//----- nvinfo : EIATTR_FRAME_SIZE
	.align		4
.L_1:
        /*000c*/ 	.byte	0x04, 0x11
        /*000e*/ 	.short	(.L_3 - .L_2)
	.align		4
.L_2:
        /*0010*/ 	.word	index@(_Z9dotKernelPiPKiS1_i)
        /*0014*/ 	.word	0x00000000


	//----- nvinfo : EIATTR_MIN_STACK_SIZE
	.align		4
.L_3:
        /*0018*/ 	.byte	0x04, 0x12
        /*001a*/ 	.short	(.L_5 - .L_4)
	.align		4
.L_4:
        /*001c*/ 	.word	index@(_Z9dotKernelPiPKiS1_i)
        /*0020*/ 	.word	0x00000000
.L_5:


//--------------------- .nv.compat                --------------------------
	.section	.nv.compat,"",@"SHT_CUDA_COMPAT_INFO"
	.align	4
        /*0000*/ 	.byte	0x02, 0x09, 0x00, 0x00, 0x02, 0x02, 0x01, 0x00, 0x02, 0x05, 0x05, 0x00, 0x03, 0x07, 0x01, 0x01
        /*0010*/ 	.byte	0x02, 0x03, 0x00, 0x00, 0x02, 0x06, 0x01, 0x00, 0x04, 0x0b, 0x08, 0x00, 0x09, 0x00, 0x00, 0x00
        /*0020*/ 	.byte	0x00, 0x00, 0x00, 0x00


//--------------------- .nv.info._Z9dotKernelPiPKiS1_i --------------------------
	.section	.nv.info._Z9dotKernelPiPKiS1_i,"",@"SHT_CUDA_INFO"
	.sectionflags	@""
	.align	4


	//----- nvinfo : EIATTR_CUDA_API_VERSION
	.align		4
        /*0000*/ 	.byte	0x04, 0x37
        /*0002*/ 	.short	(.L_7 - .L_6)
.L_6:
        /*0004*/ 	.word	0x00000082


	//----- nvinfo : EIATTR_KPARAM_INFO
	.align		4
.L_7:
        /*0008*/ 	.byte	0x04, 0x17
        /*000a*/ 	.short	(.L_9 - .L_8)
.L_8:
        /*000c*/ 	.word	0x00000000
        /*0010*/ 	.short	0x0003
        /*0012*/ 	.short	0x0018
        /*0014*/ 	.byte	0x00, 0xf0, 0x11, 0x00


	//----- nvinfo : EIATTR_KPARAM_INFO
	.align		4
.L_9:
        /*0018*/ 	.byte	0x04, 0x17
        /*001a*/ 	.short	(.L_11 - .L_10)
.L_10:
        /*001c*/ 	.word	0x00000000
        /*0020*/ 	.short	0x0002
        /*0022*/ 	.short	0x0010
        /*0024*/ 	.byte	0x00, 0xf5, 0x21, 0x00


	//----- nvinfo : EIATTR_KPARAM_INFO
	.align		4
.L_11:
        /*0028*/ 	.byte	0x04, 0x17
        /*002a*/ 	.short	(.L_13 - .L_12)
.L_12:
        /*002c*/ 	.word	0x00000000
        /*0030*/ 	.short	0x0001
        /*0032*/ 	.short	0x0008
        /*0034*/ 	.byte	0x00, 0xf5, 0x21, 0x00


	//----- nvinfo : EIATTR_KPARAM_INFO
	.align		4
.L_13:
        /*0038*/ 	.byte	0x04, 0x17
        /*003a*/ 	.short	(.L_15 - .L_14)
.L_14:
        /*003c*/ 	.word	0x00000000
        /*0040*/ 	.short	0x0000
        /*0042*/ 	.short	0x0000
        /*0044*/ 	.byte	0x00, 0xf5, 0x21, 0x00


	//----- nvinfo : EIATTR_SPARSE_MMA_MASK
	.align		4
.L_15:
        /*0048*/ 	.byte	0x03, 0x50
        /*004a*/ 	.short	0x0000


	//----- nvinfo : EIATTR_MAXREG_COUNT
	.align		4
        /*004c*/ 	.byte	0x03, 0x1b
        /*004e*/ 	.short	0x00ff


	//----- nvinfo : EIATTR_NUM_BARRIERS
	.align		4
        /*0050*/ 	.byte	0x02, 0x4c
        /*0052*/ 	.byte	0x01
	.zero		1


	//----- nvinfo : EIATTR_MERCURY_ISA_VERSION
	.align		4
        /*0054*/ 	.byte	0x03, 0x5f
        /*0056*/ 	.short	0x0101


	//----- nvinfo : EIATTR_VRC_CTA_INIT_COUNT
	.align		4
        /*0058*/ 	.byte	0x02, 0x4a
	.zero		1
	.zero		1


	//----- nvinfo : EIATTR_EXIT_INSTR_OFFSETS
	.align		4
        /*005c*/ 	.byte	0x04, 0x1c
        /*005e*/ 	.short	(.L_17 - .L_16)


	//   ....[0]....
.L_16:
        /*0060*/ 	.word	0x00000070


	//   ....[1]....
        /*0064*/ 	.word	0x00000170


	//   ....[2]....
        /*0068*/ 	.word	0x00000540


	//----- nvinfo : EIATTR_CBANK_PARAM_SIZE
	.align		4
.L_17:
        /*006c*/ 	.byte	0x03, 0x19
        /*006e*/ 	.short	0x001c


	//----- nvinfo : EIATTR_PARAM_CBANK
	.align		4
        /*0070*/ 	.byte	0x04, 0x0a
        /*0072*/ 	.short	(.L_19 - .L_18)
	.align		4
.L_18:
        /*0074*/ 	.word	index@(.nv.constant0._Z9dotKernelPiPKiS1_i)
        /*0078*/ 	.short	0x0380
        /*007a*/ 	.short	0x001c


	//----- nvinfo : EIATTR_SW_WAR
	.align		4
.L_19:
        /*007c*/ 	.byte	0x04, 0x36
        /*007e*/ 	.short	(.L_21 - .L_20)
.L_20:
        /*0080*/ 	.word	0x00000008
.L_21:


//--------------------- .nv.callgraph             --------------------------
	.section	.nv.callgraph,"",@"SHT_CUDA_CALLGRAPH"
	.align	4
	.sectionentsize	8
	.align		4
        /*0000*/ 	.word	0x00000000
	.align		4
        /*0004*/ 	.word	0xffffffff
	.align		4
        /*0008*/ 	.word	0x00000000
	.align		4
        /*000c*/ 	.word	0xfffffffe
	.align		4
        /*0010*/ 	.word	0x00000000
	.align		4
        /*0014*/ 	.word	0xfffffffd
	.align		4
        /*0018*/ 	.word	0x00000000
	.align		4
        /*001c*/ 	.word	0xfffffffc


//--------------------- .text._Z9dotKernelPiPKiS1_i --------------------------
	.section	.text._Z9dotKernelPiPKiS1_i,"ax",@progbits
	.align	128
        .global         _Z9dotKernelPiPKiS1_i
        .type           _Z9dotKernelPiPKiS1_i,@function
        .size           _Z9dotKernelPiPKiS1_i,(.L_x_6 - _Z9dotKernelPiPKiS1_i)
        .other          _Z9dotKernelPiPKiS1_i,@"STO_CUDA_ENTRY STV_DEFAULT"
_Z9dotKernelPiPKiS1_i:
.text._Z9dotKernelPiPKiS1_i:
[----:B------:R-:W-:Y:S01]  /*0000*/  LDC R1, c[0x0][0x37c] ;  /* 0x0000df00ff017b82 */ /* 0x000fe20000000800 */
[----:B------:R-:W0:Y:S07]  /*0010*/  S2R R9, SR_TID.X ;  /* 0x0000000000097919 */ /* 0x000e2e0000002100 */
[----:B------:R-:W0:Y:S01]  /*0020*/  S2UR UR4, SR_CTAID.X ;  /* 0x00000000000479c3 */ /* 0x000e220000002500 */
[----:B------:R-:W1:Y:S07]  /*0030*/  LDCU UR5, c[0x0][0x398] ;  /* 0x00007300ff0577ac */ /* 0x000e6e0008000800 */
[----:B------:R-:W0:Y:S02]  /*0040*/  LDC R0, c[0x0][0x360] ;  /* 0x0000d800ff007b82 */ /* 0x000e240000000800 */
[----:B0-----:R-:W-:-:S05]  /*0050*/  IMAD R3, R0, UR4, R9 ;  /* 0x0000000400037c24 */ /* 0x001fca000f8e0209 */
[----:B-1----:R-:W-:-:S13]  /*0060*/  ISETP.GE.AND P0, PT, R3, UR5, PT ;  /* 0x0000000503007c0c */ /* 0x002fda000bf06270 */
[----:B------:R-:W-:Y:S05]  /*0070*/  @P0 EXIT ;  /* 0x000000000000094d */ /* 0x000fea0003800000 */
[----:B------:R-:W0:Y:S01]  /*0080*/  LDC.64 R4, c[0x0][0x388] ;  /* 0x0000e200ff047b82 */ /* 0x000e220000000a00 */
[----:B------:R-:W1:Y:S07]  /*0090*/  LDCU.64 UR4, c[0x0][0x358] ;  /* 0x00006b00ff0477ac */ /* 0x000e6e0008000a00 */
[----:B------:R-:W2:Y:S01]  /*00a0*/  LDC.64 R6, c[0x0][0x390] ;  /* 0x0000e400ff067b82 */ /* 0x000ea20000000a00 */
[----:B0-----:R-:W-:-:S06]  /*00b0*/  IMAD.WIDE R4, R3, 0x4, R4 ;  /* 0x0000000403047825 */ /* 0x001fcc00078e0204 */
[----:B-1----:R-:W3:Y:S01]  /*00c0*/  LDG.E R4, desc[UR4][R4.64] ;  /* 0x0000000404047981 */ /* 0x002ee2000c1e1900 */
[----:B--2---:R-:W-:-:S06]  /*00d0*/  IMAD.WIDE R6, R3, 0x4, R6 ;  /* 0x0000000403067825 */ /* 0x004fcc00078e0206 */
[----:B------:R-:W3:Y:S01]  /*00e0*/  LDG.E R7, desc[UR4][R6.64] ;  /* 0x0000000406077981 */ /* 0x000ee2000c1e1900 */
[----:B------:R-:W0:Y:S01]  /*00f0*/  S2R R3, SR_CgaCtaId ;  /* 0x0000000000037919 */ /* 0x000e220000008800 */
[----:B------:R-:W-:Y:S02]  /*0100*/  MOV R2, 0x400 ;  /* 0x0000040000027802 */ /* 0x000fe40000000f00 */
[----:B------:R-:W-:Y:S02]  /*0110*/  ISETP.NE.AND P0, PT, R9, RZ, PT ;  /* 0x000000ff0900720c */ /* 0x000fe40003f05270 */
[----:B0-----:R-:W-:-:S05]  /*0120*/  LEA R2, R3, R2, 0x18 ;  /* 0x0000000203027211 */ /* 0x001fca00078ec0ff */
[----:B------:R-:W-:Y:S02]  /*0130*/  IMAD R8, R9, 0x4, R2 ;  /* 0x0000000409087824 */ /* 0x000fe400078e0202 */
[----:B---3--:R-:W-:-:S05]  /*0140*/  IMAD R3, R4, R7, RZ ;  /* 0x0000000704037224 */ /* 0x008fca00078e02ff */
[----:B------:R0:W-:Y:S01]  /*0150*/  STS [R8], R3 ;  /* 0x0000000308007388 */ /* 0x0001e20000000800 */
[----:B------:R-:W-:Y:S06]  /*0160*/  BAR.SYNC.DEFER_BLOCKING 0x0 ;  /* 0x0000000000007b1d */ /* 0x000fec0000010000 */
[----:B------:R-:W-:Y:S05]  /*0170*/  @P0 EXIT ;  /* 0x000000000000094d */ /* 0x000fea0003800000 */
[C---:B------:R-:W-:Y:S01]  /*0180*/  ISETP.GE.U32.AND P1, PT, R0.reuse, 0x10, PT ;  /* 0x000000100000780c */ /* 0x040fe20003f26070 */
[----:B0-----:R-:W-:Y:S01]  /*0190*/  IMAD.MOV.U32 R3, RZ, RZ, RZ ;  /* 0x000000ffff037224 */ /* 0x001fe200078e00ff */
[----:B------:R-:W-:Y:S01]  /*01a0*/  LOP3.LUT R23, R0, 0xf, RZ, 0xc0, !PT ;  /* 0x0000000f00177812 */ /* 0x000fe200078ec0ff */
[----:B------:R-:W-:-:S03]  /*01b0*/  IMAD.MOV.U32 R20, RZ, RZ, RZ ;  /* 0x000000ffff147224 */ /* 0x000fc600078e00ff */
[----:B------:R-:W-:-:S07]  /*01c0*/  ISETP.NE.AND P0, PT, R23, RZ, PT ;  /* 0x000000ff1700720c */ /* 0x000fce0003f05270 */
[----:B------:R-:W-:Y:S06]  /*01d0*/  @!P1 BRA `(.L_x_0) ;  /* 0x0000000000549947 */ /* 0x000fec0003800000 */
[----:B------:R-:W-:Y:S01]  /*01e0*/  LOP3.LUT R22, R0, 0xfffffff0, RZ, 0xc0, !PT ;  /* 0xfffffff000167812 */ /* 0x000fe200078ec0ff */
[----:B------:R-:W-:Y:S01]  /*01f0*/  VIADD R21, R2, 0x20 ;  /* 0x0000002002157836 */ /* 0x000fe20000000000 */
[----:B------:R-:W-:Y:S01]  /*0200*/  LOP3.LUT R3, R0, 0x7f0, RZ, 0xc0, !PT ;  /* 0x000007f000037812 */ /* 0x000fe200078ec0ff */
[----:B------:R-:W-:Y:S02]  /*0210*/  IMAD.MOV.U32 R20, RZ, RZ, RZ ;  /* 0x000000ffff147224 */ /* 0x000fe400078e00ff */
[----:B------:R-:W-:-:S07]  /*0220*/  IMAD.MOV R22, RZ, RZ, -R22 ;  /* 0x000000ffff167224 */ /* 0x000fce00078e0a16 */
.L_x_1:
[----:B------:R-:W0:Y:S01]  /*0230*/  LDS.128 R4, [R21+-0x20] ;  /* 0xffffe00015047984 */ /* 0x000e220000000c00 */
[----:B------:R-:W-:-:S03]  /*0240*/  VIADD R22, R22, 0x10 ;  /* 0x0000001016167836 */ /* 0x000fc60000000000 */
[----:B------:R-:W1:Y:S02]  /*0250*/  LDS.128 R8, [R21+-0x10] ;  /* 0xfffff00015087984 */ /* 0x000e640000000c00 */
[----:B------:R-:W-:Y:S02]  /*0260*/  ISETP.NE.AND P1, PT, R22, RZ, PT ;  /* 0x000000ff1600720c */ /* 0x000fe40003f25270 */
[----:B------:R-:W2:Y:S04]  /*0270*/  LDS.128 R12, [R21] ;  /* 0x00000000150c7984 */ /* 0x000ea80000000c00 */
[----:B------:R3:W4:Y:S02]  /*0280*/  LDS.128 R16, [R21+0x10] ;  /* 0x0000100015107984 */ /* 0x0007240000000c00 */
[----:B---3--:R-:W-:Y:S01]  /*0290*/  VIADD R21, R21, 0x40 ;  /* 0x0000004015157836 */ /* 0x008fe20000000000 */
[----:B0-----:R-:W-:-:S04]  /*02a0*/  IADD3 R4, PT, PT, R5, R4, R20 ;  /* 0x0000000405047210 */ /* 0x001fc80007ffe014 */
[----:B------:R-:W-:-:S04]  /*02b0*/  IADD3 R4, PT, PT, R7, R6, R4 ;  /* 0x0000000607047210 */ /* 0x000fc80007ffe004 */
[----:B-1----:R-:W-:-:S04]  /*02c0*/  IADD3 R4, PT, PT, R9, R8, R4 ;  /* 0x0000000809047210 */ /* 0x002fc80007ffe004 */
[----:B------:R-:W-:-:S04]  /*02d0*/  IADD3 R4, PT, PT, R11, R10, R4 ;  /* 0x0000000a0b047210 */ /* 0x000fc80007ffe004 */
[----:B--2---:R-:W-:-:S04]  /*02e0*/  IADD3 R4, PT, PT, R13, R12, R4 ;  /* 0x0000000c0d047210 */ /* 0x004fc80007ffe004 */
[----:B------:R-:W-:-:S04]  /*02f0*/  IADD3 R4, PT, PT, R15, R14, R4 ;  /* 0x0000000e0f047210 */ /* 0x000fc80007ffe004 */
[----:B----4-:R-:W-:-:S04]  /*0300*/  IADD3 R4, PT, PT, R17, R16, R4 ;  /* 0x0000001011047210 */ /* 0x010fc80007ffe004 */
[----:B------:R-:W-:Y:S01]  /*0310*/  IADD3 R20, PT, PT, R19, R18, R4 ;  /* 0x0000001213147210 */ /* 0x000fe20007ffe004 */
[----:B------:R-:W-:Y:S06]  /*0320*/  @P1 BRA `(.L_x_1) ;  /* 0xfffffffc00c01947 */ /* 0x000fec000383ffff */
.L_x_0:
[----:B------:R-:W-:Y:S05]  /*0330*/  @!P0 BRA `(.L_x_2) ;  /* 0x0000000000788947 */ /* 0x000fea0003800000 */
[----:B------:R-:W-:Y:S02]  /*0340*/  ISETP.GE.U32.AND P0, PT, R23, 0x8, PT ;  /* 0x000000081700780c */ /* 0x000fe40003f06070 */
[----:B------:R-:W-:-:S04]  /*0350*/  LOP3.LUT R13, R0, 0x7, RZ, 0xc0, !PT ;  /* 0x00000007000d7812 */ /* 0x000fc800078ec0ff */
[----:B------:R-:W-:-:S07]  /*0360*/  ISETP.NE.AND P1, PT, R13, RZ, PT ;  /* 0x000000ff0d00720c */ /* 0x000fce0003f25270 */
[----:B------:R-:W-:Y:S06]  /*0370*/  @!P0 BRA `(.L_x_3) ;  /* 0x0000000000208947 */ /* 0x000fec0003800000 */
[C---:B------:R-:W-:Y:S02]  /*0380*/  IMAD R12, R3.reuse, 0x4, R2 ;  /* 0x00000004030c7824 */ /* 0x040fe400078e0202 */
[----:B------:R-:W-:-:S03]  /*0390*/  VIADD R3, R3, 0x8 ;  /* 0x0000000803037836 */ /* 0x000fc60000000000 */
[----:B------:R-:W0:Y:S04]  /*03a0*/  LDS.128 R4, [R12] ;  /* 0x000000000c047984 */ /* 0x000e280000000c00 */
[----:B------:R-:W1:Y:S01]  /*03b0*/  LDS.128 R8, [R12+0x10] ;  /* 0x000010000c087984 */ /* 0x000e620000000c00 */
[----:B0-----:R-:W-:-:S04]  /*03c0*/  IADD3 R4, PT, PT, R5, R4, R20 ;  /* 0x0000000405047210 */ /* 0x001fc80007ffe014 */
[----:B------:R-:W-:-:S04]  /*03d0*/  IADD3 R4, PT, PT, R7, R6, R4 ;  /* 0x0000000607047210 */ /* 0x000fc80007ffe004 */
[----:B-1----:R-:W-:-:S04]  /*03e0*/  IADD3 R4, PT, PT, R9, R8, R4 ;  /* 0x0000000809047210 */ /* 0x002fc80007ffe004 */
[----:B------:R-:W-:-:S07]  /*03f0*/  IADD3 R20, PT, PT, R11, R10, R4 ;  /* 0x0000000a0b147210 */ /* 0x000fce0007ffe004 */
.L_x_3:
[----:B------:R-:W-:Y:S05]  /*0400*/  @!P1 BRA `(.L_x_2) ;  /* 0x0000000000449947 */ /* 0x000fea0003800000 */
[----:B------:R-:W-:Y:S02]  /*0410*/  ISETP.GE.U32.AND P0, PT, R13, 0x4, PT ;  /* 0x000000040d00780c */ /* 0x000fe40003f06070 */
[----:B------:R-:W-:-:S04]  /*0420*/  LOP3.LUT R0, R0, 0x3, RZ, 0xc0, !PT ;  /* 0x0000000300007812 */ /* 0x000fc800078ec0ff */
[----:B------:R-:W-:-:S07]  /*0430*/  ISETP.NE.AND P1, PT, R0, RZ, PT ;  /* 0x000000ff0000720c */ /* 0x000fce0003f25270 */
[C---:B------:R-:W-:Y:S02]  /*0440*/  @P0 IMAD R4, R3.reuse, 0x4, R2 ;  /* 0x0000000403040824 */ /* 0x040fe400078e0202 */
[----:B------:R-:W-:-:S04]  /*0450*/  @P0 VIADD R3, R3, 0x4 ;  /* 0x0000000403030836 */ /* 0x000fc80000000000 */
[----:B------:R-:W0:Y:S02]  /*0460*/  @P0 LDS.128 R4, [R4] ;  /* 0x0000000004040984 */ /* 0x000e240000000c00 */
[----:B0-----:R-:W-:-:S04]  /*0470*/  @P0 IADD3 R5, PT, PT, R5, R4, R20 ;  /* 0x0000000405050210 */ /* 0x001fc80007ffe014 */
[----:B------:R-:W-:Y:S01]  /*0480*/  @P0 IADD3 R20, PT, PT, R7, R6, R5 ;  /* 0x0000000607140210 */ /* 0x000fe20007ffe005 */
[----:B------:R-:W-:Y:S06]  /*0490*/  @!P1 BRA `(.L_x_2) ;  /* 0x0000000000209947 */ /* 0x000fec0003800000 */
[----:B------:R-:W-:Y:S02]  /*04a0*/  IMAD R2, R3, 0x4, R2 ;  /* 0x0000000403027824 */ /* 0x000fe400078e0202 */
[----:B------:R-:W-:-:S07]  /*04b0*/  IMAD.MOV R0, RZ, RZ, -R0 ;  /* 0x000000ffff007224 */ /* 0x000fce00078e0a00 */
.L_x_4:
[----:B------:R0:W1:Y:S01]  /*04c0*/  LDS R3, [R2] ;  /* 0x0000000002037984 */ /* 0x0000620000000800 */
[----:B------:R-:W-:-:S05]  /*04d0*/  VIADD R0, R0, 0x1 ;  /* 0x0000000100007836 */ /* 0x000fca0000000000 */
[----:B------:R-:W-:Y:S01]  /*04e0*/  ISETP.NE.AND P0, PT, R0, RZ, PT ;  /* 0x000000ff0000720c */ /* 0x000fe20003f05270 */
[----:B0-----:R-:W-:Y:S02]  /*04f0*/  VIADD R2, R2, 0x4 ;  /* 0x0000000402027836 */ /* 0x001fe40000000000 */
[----:B-1----:R-:W-:-:S10]  /*0500*/  IMAD.IADD R20, R3, 0x1, R20 ;  /* 0x0000000103147824 */ /* 0x002fd400078e0214 */
[----:B------:R-:W-:Y:S05]  /*0510*/  @P0 BRA `(.L_x_4) ;  /* 0xfffffffc00e80947 */ /* 0x000fea000383ffff */
.L_x_2:
[----:B------:R-:W0:Y:S02]  /*0520*/  LDC.64 R2, c[0x0][0x380] ;  /* 0x0000e000ff027b82 */ /* 0x000e240000000a00 */
[----:B0-----:R-:W-:Y:S01]  /*0530*/  REDG.E.ADD.STRONG.GPU desc[UR4][R2.64], R20 ;  /* 0x000000140200798e */ /* 0x001fe2000c12e104 */
[----:B------:R-:W-:Y:S05]  /*0540*/  EXIT ;  /* 0x000000000000794d */ /* 0x000fea0003800000 */
.L_x_5:
[----:B------:R-:W-:-:S00]  /*0550*/  BRA `(.L_x_5) ;  /* 0xfffffffc00fc7947 */ /* 0x000fc0000383ffff */
[----:B------:R-:W-:-:S00]  /*0560*/  NOP ;  /* 0x0000000000007918 */ /* 0x000fc00000000000 */
        /* <DEDUP_REMOVED lines=9> */
.L_x_6:


//--------------------- .nv.shared._Z9dotKernelPiPKiS1_i --------------------------
	.section	.nv.shared._Z9dotKernelPiPKiS1_i,"aw",@nobits
	.sectionflags	@""
	.align	4
.nv.shared._Z9dotKernelPiPKiS1_i:
	.zero		2048


//--------------------- .nv.shared.reserved.0     --------------------------
	.section	.nv.shared.reserved.0,"aw",@nobits
	.weak		__nv_reservedSMEM_offset_0_alias
	.size		__nv_reservedSMEM_offset_0_alias, 0, 64
	.other		__nv_reservedSMEM_offset_0_alias,@"STO_CUDA_RESERVED_SHARED STV_DEFAULT"
__nv_reservedSMEM_offset_0_alias:
	.zero		0
	.zero		64


//--------------------- .nv.constant0._Z9dotKernelPiPKiS1_i --------------------------
	.section	.nv.constant0._Z9dotKernelPiPKiS1_i,"a",@progbits
	.sectionflags	@""
	.align	4
.nv.constant0._Z9dotKernelPiPKiS1_i:
	.zero		924


//--------------------- SYMBOLS --------------------------

	.type		.nv.reservedSmem.offset0,@object
	.size		.nv.reservedSmem.offset0,0x4
	.type		.nv.reservedSmem.cap,@object
	.size		.nv.reservedSmem.cap,0x4
